	.headerflags	@"EF_CUDA_TEXMODE_UNIFIED EF_CUDA_64BIT_ADDRESS EF_CUDA_ACCELERATORS EF_CUDA_SM90 EF_CUDA_VIRTUAL_SM(EF_CUDA_SM90)"
	.elftype	@"ET_EXEC"


//--------------------- .nv.info                  --------------------------
	.section	.nv.info,"",@"SHT_CUDA_INFO"
	.align	4


	//----- nvinfo : EIATTR_REGCOUNT
	.align		4
        /*0000*/ 	.byte	0x04, 0x2f
        /*0002*/ 	.short	(.L_2 - .L_1)
	.align		4
.L_1:
        /*0004*/ 	.word	index@(triton_red_fused_convolution_native_group_norm_6)
        /*0008*/ 	.word	0x00000030


	//----- nvinfo : EIATTR_MIN_STACK_SIZE
	.align		4
.L_2:
        /*000c*/ 	.byte	0x04, 0x12
        /*000e*/ 	.short	(.L_4 - .L_3)
	.align		4
.L_3:
        /*0010*/ 	.word	index@(triton_red_fused_convolution_native_group_norm_6)
        /*0014*/ 	.word	0x00000000


	//----- nvinfo : EIATTR_FRAME_SIZE
	.align		4
.L_4:
        /*0018*/ 	.byte	0x04, 0x11
        /*001a*/ 	.short	(.L_6 - .L_5)
	.align		4
.L_5:
        /*001c*/ 	.word	index@(triton_red_fused_convolution_native_group_norm_6)
        /*0020*/ 	.word	0x00000000


	//----- nvinfo : EIATTR_MIN_STACK_SIZE
	.align		4
.L_6:
        /*0024*/ 	.byte	0x04, 0x12
        /*0026*/ 	.short	(.L_8 - .L_7)
	.align		4
.L_7:
        /*0028*/ 	.word	index@(triton_red_fused_convolution_native_group_norm_6)
        /*002c*/ 	.word	0x00000000
.L_8:


//--------------------- .nv.info.triton_red_fused_convolution_native_group_norm_6 --------------------------
	.section	.nv.info.triton_red_fused_convolution_native_group_norm_6,"",@"SHT_CUDA_INFO"
	.sectionflags	@""
	.align	4


	//----- nvinfo : EIATTR_CUDA_API_VERSION
	.align		4
        /*0000*/ 	.byte	0x04, 0x37
        /*0002*/ 	.short	(.L_10 - .L_9)
.L_9:
        /*0004*/ 	.word	0x0000007c


	//----- nvinfo : EIATTR_KPARAM_INFO
	.align		4
.L_10:
        /*0008*/ 	.byte	0x04, 0x17
        /*000a*/ 	.short	(.L_12 - .L_11)
.L_11:
        /*000c*/ 	.word	0x00000000
        /*0010*/ 	.short	0x0005
        /*0012*/ 	.short	0x0024
        /*0014*/ 	.byte	0x00, 0xf0, 0x11, 0x00


	//----- nvinfo : EIATTR_KPARAM_INFO
	.align		4
.L_12:
        /*0018*/ 	.byte	0x04, 0x17
        /*001a*/ 	.short	(.L_14 - .L_13)
.L_13:
        /*001c*/ 	.word	0x00000000
        /*0020*/ 	.short	0x0004
        /*0022*/ 	.short	0x0020
        /*0024*/ 	.byte	0x00, 0xf0, 0x11, 0x00


	//----- nvinfo : EIATTR_KPARAM_INFO
	.align		4
.L_14:
        /*0028*/ 	.byte	0x04, 0x17
        /*002a*/ 	.short	(.L_16 - .L_15)
.L_15:
        /*002c*/ 	.word	0x00000000
        /*0030*/ 	.short	0x0003
        /*0032*/ 	.short	0x0018
        /*0034*/ 	.byte	0x00, 0xf4, 0x21, 0x00


	//----- nvinfo : EIATTR_KPARAM_INFO
	.align		4
.L_16:
        /*0038*/ 	.byte	0x04, 0x17
        /*003a*/ 	.short	(.L_18 - .L_17)
.L_17:
        /*003c*/ 	.word	0x00000000
        /*0040*/ 	.short	0x0002
        /*0042*/ 	.short	0x0010
        /*0044*/ 	.byte	0x00, 0xf4, 0x21, 0x00


	//----- nvinfo : EIATTR_KPARAM_INFO
	.align		4
.L_18:
        /*0048*/ 	.byte	0x04, 0x17
        /*004a*/ 	.short	(.L_20 - .L_19)
.L_19:
        /*004c*/ 	.word	0x00000000
        /*0050*/ 	.short	0x0001
        /*0052*/ 	.short	0x0008
        /*0054*/ 	.byte	0x00, 0xf4, 0x21, 0x00


	//----- nvinfo : EIATTR_KPARAM_INFO
	.align		4
.L_20:
        /*0058*/ 	.byte	0x04, 0x17
        /*005a*/ 	.short	(.L_22 - .L_21)
.L_21:
        /*005c*/ 	.word	0x00000000
        /*0060*/ 	.short	0x0000
        /*0062*/ 	.short	0x0000
        /*0064*/ 	.byte	0x00, 0xf4, 0x21, 0x00


	//----- nvinfo : EIATTR_SPARSE_MMA_MASK
	.align		4
.L_22:
        /*0068*/ 	.byte	0x03, 0x50
        /*006a*/ 	.short	0x0000


	//----- nvinfo : EIATTR_MAXREG_COUNT
	.align		4
        /*006c*/ 	.byte	0x03, 0x1b
        /*006e*/ 	.short	0x0080


	//----- nvinfo : EIATTR_COOP_GROUP_MASK_REGIDS
	.align		4
        /*0070*/ 	.byte	0x04, 0x29
        /*0072*/ 	.short	(.L_24 - .L_23)


	//   ....[0]....
.L_23:
        /*0074*/ 	.word	0xffffffff


	//   ....[1]....
        /*0078*/ 	.word	0xffffffff


	//   ....[2]....
        /*007c*/ 	.word	0xffffffff


	//   ....[3]....
        /*0080*/ 	.word	0xffffffff


	//   ....[4]....
        /*0084*/ 	.word	0xffffffff


	//   ....[5]....
        /*0088*/ 	.word	0xffffffff


	//   ....[6]....
        /*008c*/ 	.word	0xffffffff


	//   ....[7]....
        /*0090*/ 	.word	0xffffffff


	//   ....[8]....
        /*0094*/ 	.word	0xffffffff


	//   ....[9]....
        /*0098*/ 	.word	0xffffffff


	//   ....[10]....
        /*009c*/ 	.word	0xffffffff


	//   ....[11]....
        /*00a0*/ 	.word	0xffffffff


	//   ....[12]....
        /*00a4*/ 	.word	0xffffffff


	//   ....[13]....
        /*00a8*/ 	.word	0xffffffff


	//   ....[14]....
        /*00ac*/ 	.word	0xffffffff


	//   ....[15]....
        /*00b0*/ 	.word	0xffffffff


	//   ....[16]....
        /*00b4*/ 	.word	0xffffffff


	//   ....[17]....
        /*00b8*/ 	.word	0xffffffff


	//   ....[18]....
        /*00bc*/ 	.word	0xffffffff


	//   ....[19]....
        /*00c0*/ 	.word	0xffffffff


	//   ....[20]....
        /*00c4*/ 	.word	0xffffffff


	//   ....[21]....
        /*00c8*/ 	.word	0xffffffff


	//----- nvinfo : EIATTR_COOP_GROUP_INSTR_OFFSETS
	.align		4
.L_24:
        /*00cc*/ 	.byte	0x04, 0x28
        /*00ce*/ 	.short	(.L_26 - .L_25)


	//   ....[0]....
.L_25:
        /*00d0*/ 	.word	0x00000ef0


	//   ....[1]....
        /*00d4*/ 	.word	0x00000f70


	//   ....[2]....
        /*00d8*/ 	.word	0x00001040


	//   ....[3]....
        /*00dc*/ 	.word	0x00001080


	//   ....[4]....
        /*00e0*/ 	.word	0x000011b0


	//   ....[5]....
        /*00e4*/ 	.word	0x000011e0


	//   ....[6]....
        /*00e8*/ 	.word	0x000012e0


	//   ....[7]....
        /*00ec*/ 	.word	0x00001330


	//   ....[8]....
        /*00f0*/ 	.word	0x000013f0


	//   ....[9]....
        /*00f4*/ 	.word	0x00001460


	//   ....[10]....
        /*00f8*/ 	.word	0x000015b0


	//   ....[11]....
        /*00fc*/ 	.word	0x000015c0


	//   ....[12]....
        /*0100*/ 	.word	0x00001600


	//   ....[13]....
        /*0104*/ 	.word	0x00001640


	//   ....[14]....
        /*0108*/ 	.word	0x000016d0


	//   ....[15]....
        /*010c*/ 	.word	0x000017b0


	//   ....[16]....
        /*0110*/ 	.word	0x000017d0


	//   ....[17]....
        /*0114*/ 	.word	0x00001830


	//   ....[18]....
        /*0118*/ 	.word	0x000018f0


	//   ....[19]....
        /*011c*/ 	.word	0x00001930


	//   ....[20]....
        /*0120*/ 	.word	0x00001a00


	//   ....[21]....
        /*0124*/ 	.word	0x00001a70


	//----- nvinfo : EIATTR_EXIT_INSTR_OFFSETS
	.align		4
.L_26:
        /*0128*/ 	.byte	0x04, 0x1c
        /*012a*/ 	.short	(.L_28 - .L_27)


	//   ....[0]....
.L_27:
        /*012c*/ 	.word	0x00001bf0


	//   ....[1]....
        /*0130*/ 	.word	0x00001c30


	//----- nvinfo : EIATTR_REQNTID
	.align		4
.L_28:
        /*0134*/ 	.byte	0x04, 0x10
        /*0136*/ 	.short	(.L_30 - .L_29)
.L_29:
        /*0138*/ 	.word	0x00000200
        /*013c*/ 	.word	0x00000001
        /*0140*/ 	.word	0x00000001


	//----- nvinfo : EIATTR_CBANK_PARAM_SIZE
	.align		4
.L_30:
        /*0144*/ 	.byte	0x03, 0x19
        /*0146*/ 	.short	0x0028


	//----- nvinfo : EIATTR_PARAM_CBANK
	.align		4
        /*0148*/ 	.byte	0x04, 0x0a
        /*014a*/ 	.short	(.L_32 - .L_31)
	.align		4
.L_31:
        /*014c*/ 	.word	index@(.nv.constant0.triton_red_fused_convolution_native_group_norm_6)
        /*0150*/ 	.short	0x0210
        /*0152*/ 	.short	0x0028


	//----- nvinfo : EIATTR_SW_WAR
	.align		4
.L_32:
        /*0154*/ 	.byte	0x04, 0x36
        /*0156*/ 	.short	(.L_34 - .L_33)
.L_33:
        /*0158*/ 	.word	0x00000008
.L_34:


//--------------------- .nv.callgraph             --------------------------
	.section	.nv.callgraph,"",@"SHT_CUDA_CALLGRAPH"
	.align	4
	.sectionentsize	8
	.align		4
        /*0000*/ 	.word	0x00000000
	.align		4
        /*0004*/ 	.word	0xffffffff
	.align		4
        /*0008*/ 	.word	0x00000000
	.align		4
        /*000c*/ 	.word	0xfffffffe
	.align		4
        /*0010*/ 	.word	0x00000000
	.align		4
        /*0014*/ 	.word	0xfffffffd
	.align		4
        /*0018*/ 	.word	0x00000000
	.align		4
        /*001c*/ 	.word	0xfffffffc


//--------------------- .nv.constant4             --------------------------
	.section	.nv.constant4,"a",@progbits
	.align	8
	.align		8
.nv.constant4:
        /*0000*/ 	.dword	_$_str


//--------------------- .text.triton_red_fused_convolution_native_group_norm_6 --------------------------
	.section	.text.triton_red_fused_convolution_native_group_norm_6,"ax",@progbits
	.sectionflags	@"SHF_BARRIERS=1"
	.align	128
        .global         triton_red_fused_convolution_native_group_norm_6
        .type           triton_red_fused_convolution_native_group_norm_6,@function
        .size           triton_red_fused_convolution_native_group_norm_6,(.L_x_3 - triton_red_fused_convolution_native_group_norm_6)
        .other          triton_red_fused_convolution_native_group_norm_6,@"STO_CUDA_ENTRY STV_DEFAULT"
triton_red_fused_convolution_native_group_norm_6:
.text.triton_red_fused_convolution_native_group_norm_6:
[----:B------:R-:W0:Y:S02]  /*0000*/  LDC R1, c[0x0][0x28] ;  /* 0x00000a00ff017b82 */ /* 0x000e240000000800 */
[----:B------:R-:W1:Y:S01]  /*0010*/  S2R R27, SR_TID.X ;  /* 0x00000000001b7919 */ /* 0x000e620000002100 */
[----:B------:R-:W2:Y:S01]  /*0020*/  LDC.64 R8, c[0x0][0x210] ;  /* 0x00008400ff087b82 */ /* 0x000ea20000000a00 */
[----:B------:R-:W-:Y:S01]  /*0030*/  UMOV UR4, 0x400 ;  /* 0x0000040000047882 */ /* 0x000fe20000000000 */
[----:B------:R-:W-:Y:S01]  /*0040*/  HFMA2.MMA R32, -RZ, RZ, 0, 0 ;  /* 0x00000000ff207435 */ /* 0x000fe200000001ff */
[----:B------:R-:W3:Y:S01]  /*0050*/  S2R R0, SR_CTAID.X ;  /* 0x0000000000007919 */ /* 0x000ee20000002500 */
[----:B------:R-:W-:Y:S02]  /*0060*/  PLOP3.LUT P0, PT, PT, PT, PT, 0x80, 0x0 ;  /* 0x000000000000781c */ /* 0x000fe40003f0f070 */
[----:B------:R-:W-:Y:S02]  /*0070*/  CS2R R16, SRZ ;  /* 0x0000000000107805 */ /* 0x000fe4000001ff00 */
[----:B------:R-:W-:Y:S02]  /*0080*/  CS2R R14, SRZ ;  /* 0x00000000000e7805 */ /* 0x000fe4000001ff00 */
[----:B------:R-:W-:Y:S01]  /*0090*/  CS2R R12, SRZ ;  /* 0x00000000000c7805 */ /* 0x000fe2000001ff00 */
[----:B------:R-:W4:Y:S01]  /*00a0*/  S2UR UR5, SR_CgaCtaId ;  /* 0x00000000000579c3 */ /* 0x000f220000008800 */
[----:B------:R-:W-:-:S02]  /*00b0*/  CS2R R10, SRZ ;  /* 0x00000000000a7805 */ /* 0x000fc4000001ff00 */
[----:B------:R-:W-:Y:S02]  /*00c0*/  CS2R R18, SRZ ;  /* 0x0000000000127805 */ /* 0x000fe4000001ff00 */
[----:B------:R-:W-:Y:S02]  /*00d0*/  CS2R R20, SRZ ;  /* 0x0000000000147805 */ /* 0x000fe4000001ff00 */
[----:B------:R-:W-:Y:S01]  /*00e0*/  MOV R22, RZ ;  /* 0x000000ff00167202 */ /* 0x000fe20000000f00 */
[----:B------:R-:W-:Y:S01]  /*00f0*/  ULDC.64 UR8, c[0x0][0x208] ;  /* 0x0000820000087ab9 */ /* 0x000fe20000000a00 */
[C---:B-1----:R-:W-:Y:S01]  /*0100*/  SHF.L.U32 R2, R27.reuse, 0x2, RZ ;  /* 0x000000021b027819 */ /* 0x042fe200000006ff */
[----:B----4-:R-:W-:Y:S01]  /*0110*/  UPRMT UR4, UR5, 0x654, UR4 ;  /* 0x0000065405047896 */ /* 0x010fe20008000004 */
[----:B------:R-:W-:Y:S02]  /*0120*/  LOP3.LUT R27, R27, 0x1ff, RZ, 0xc0, !PT ;  /* 0x000001ff1b1b7812 */ /* 0x000fe400078ec0ff */
[----:B------:R-:W-:-:S02]  /*0130*/  LOP3.LUT R29, R2, 0x7fc, RZ, 0xc0, !PT ;  /* 0x000007fc021d7812 */ /* 0x000fc400078ec0ff */
[C---:B---3--:R-:W-:Y:S02]  /*0140*/  ISETP.GE.AND P1, PT, R0.reuse, 0x80, PT ;  /* 0x000000800000780c */ /* 0x048fe40003f26270 */
[----:B------:R-:W-:Y:S02]  /*0150*/  LEA R3, R0, R29, 0xc ;  /* 0x0000001d00037211 */ /* 0x000fe400078e60ff */
[----:B------:R-:W-:Y:S02]  /*0160*/  LEA R23, R27, UR4, 0x3 ;  /* 0x000000041b177c11 */ /* 0x000fe4000f8e18ff */
[----:B------:R-:W-:Y:S01]  /*0170*/  LEA R28, R29, UR4, 0x3 ;  /* 0x000000041d1c7c11 */ /* 0x000fe2000f8e18ff */
[----:B--2---:R-:W-:Y:S01]  /*0180*/  IMAD.WIDE R8, R3, 0x4, R8 ;  /* 0x0000000403087825 */ /* 0x004fe200078e0208 */
[----:B------:R-:W-:Y:S02]  /*0190*/  SHF.R.S32.HI R3, RZ, 0x1f, R0 ;  /* 0x0000001fff037819 */ /* 0x000fe40000011400 */
[----:B------:R-:W-:-:S02]  /*01a0*/  LEA R27, R27, UR4, 0x2 ;  /* 0x000000041b1b7c11 */ /* 0x000fc4000f8e10ff */
[----:B------:R-:W-:Y:S02]  /*01b0*/  LEA.HI R3, R3, R0, RZ, 0x5 ;  /* 0x0000000003037211 */ /* 0x000fe400078f28ff */
[----:B------:R-:W-:Y:S02]  /*01c0*/  LEA R29, R29, UR4, 0x2 ;  /* 0x000000041d1d7c11 */ /* 0x000fe4000f8e10ff */
[----:B------:R-:W-:-:S04]  /*01d0*/  LOP3.LUT R3, R3, 0x3fffffe0, RZ, 0xc0, !PT ;  /* 0x3fffffe003037812 */ /* 0x000fc800078ec0ff */
[----:B------:R-:W-:-:S04]  /*01e0*/  IADD3 R3, -R3, R0, RZ ;  /* 0x0000000003037210 */ /* 0x000fc80007ffe1ff */
[----:B------:R-:W-:-:S04]  /*01f0*/  SHF.L.U32 R26, R3, 0x2, RZ ;  /* 0x00000002031a7819 */ /* 0x000fc800000006ff */
[----:B------:R-:W-:-:S07]  /*0200*/  SHF.R.S32.HI R30, RZ, 0x1f, R26 ;  /* 0x0000001fff1e7819 */ /* 0x000fce000001141a */
.L_x_1:
[C---:B0-----:R-:W-:Y:S02]  /*0210*/  LEA R2, P2, R32.reuse, R8, 0x2 ;  /* 0x0000000820027211 */ /* 0x041fe400078410ff */
[----:B------:R-:W-:Y:S02]  /*0220*/  CS2R R4, SRZ ;  /* 0x0000000000047805 */ /* 0x000fe4000001ff00 */
[----:B------:R-:W-:Y:S01]  /*0230*/  CS2R R6, SRZ ;  /* 0x0000000000067805 */ /* 0x000fe2000001ff00 */
[----:B------:R-:W0:Y:S01]  /*0240*/  LDC.64 R24, c[0x0][0x220] ;  /* 0x00008800ff187b82 */ /* 0x000e220000000a00 */
[----:B------:R-:W-:-:S05]  /*0250*/  LEA.HI.X R3, R32, R9, R17, 0x2, P2 ;  /* 0x0000000920037211 */ /* 0x000fca00010f1411 */
[----:B------:R-:W2:Y:S01]  /*0260*/  @!P1 LDG.E.EF.128 R4, desc[UR8][R2.64] ;  /* 0x0000000802049981 */ /* 0x000ea2000c0e1d00 */
[--C-:B------:R-:W-:Y:S02]  /*0270*/  SHF.R.U64 R39, R32, 0xa, R17.reuse ;  /* 0x0000000a20277819 */ /* 0x100fe40000001211 */
[----:B------:R-:W-:-:S04]  /*0280*/  SHF.R.U32.HI R37, RZ, 0xa, R17 ;  /* 0x0000000aff257819 */ /* 0x000fc80000011611 */
[----:B------:R-:W-:Y:S02]  /*0290*/  LOP3.LUT R32, R37, R30, RZ, 0xfc, !PT ;  /* 0x0000001e25207212 */ /* 0x000fe400078efcff */
[----:B------:R-:W-:Y:S01]  /*02a0*/  CS2R R36, SRZ ;  /* 0x0000000000247805 */ /* 0x000fe2000001ff00 */
[----:B------:R-:W-:Y:S01]  /*02b0*/  BAR.SYNC.DEFER_BLOCKING 0x0 ;  /* 0x0000000000007b1d */ /* 0x000fe20000010000 */
[----:B--2---:R-:W-:Y:S02]  /*02c0*/  SEL R31, R4, RZ, !P1 ;  /* 0x000000ff041f7207 */ /* 0x004fe40004800000 */
[----:B------:R-:W-:Y:S02]  /*02d0*/  SEL R33, R5, RZ, !P1 ;  /* 0x000000ff05217207 */ /* 0x000fe40004800000 */
[----:B------:R-:W-:Y:S01]  /*02e0*/  SEL R35, R6, RZ, !P1 ;  /* 0x000000ff06237207 */ /* 0x000fe20004800000 */
[----:B------:R-:W-:Y:S01]  /*02f0*/  STS [R28], R31 ;  /* 0x0000001f1c007388 */ /* 0x000fe20000000800 */
[----:B------:R-:W-:-:S02]  /*0300*/  SEL R7, R7, RZ, !P1 ;  /* 0x000000ff07077207 */ /* 0x000fc40004800000 */
[----:B------:R-:W-:Y:S01]  /*0310*/  LOP3.LUT R5, R39, R26, RZ, 0xfc, !PT ;  /* 0x0000001a27057212 */ /* 0x000fe200078efcff */
[----:B------:R1:W-:Y:S01]  /*0320*/  STS [R28+0x8], R33 ;  /* 0x000008211c007388 */ /* 0x0003e20000000800 */
[----:B------:R-:W-:Y:S02]  /*0330*/  LOP3.LUT R6, R39, 0x1, R26, 0xfe, !PT ;  /* 0x0000000127067812 */ /* 0x000fe400078efe1a */
[CC--:B0-----:R-:W-:Y:S01]  /*0340*/  LEA R4, P2, R5.reuse, R24.reuse, 0x2 ;  /* 0x0000001805047211 */ /* 0x0c1fe200078410ff */
[----:B------:R-:W-:Y:S01]  /*0350*/  STS [R28+0x10], R35 ;  /* 0x000010231c007388 */ /* 0x000fe20000000800 */
[C---:B------:R-:W-:Y:S02]  /*0360*/  LEA R24, P3, R6.reuse, R24, 0x2 ;  /* 0x0000001806187211 */ /* 0x040fe400078610ff */
[-CC-:B------:R-:W-:Y:S01]  /*0370*/  LEA.HI.X R5, R5, R25.reuse, R32.reuse, 0x2, P2 ;  /* 0x0000001905057211 */ /* 0x180fe200010f1420 */
[----:B------:R0:W-:Y:S01]  /*0380*/  STS [R28+0x18], R7 ;  /* 0x000018071c007388 */ /* 0x0001e20000000800 */
[----:B------:R-:W-:-:S02]  /*0390*/  LEA.HI.X R25, R6, R25, R32, 0x2, P3 ;  /* 0x0000001906197211 */ /* 0x000fc400018f1420 */
[----:B------:R-:W-:Y:S01]  /*03a0*/  MOV R6, RZ ;  /* 0x000000ff00067202 */ /* 0x000fe20000000f00 */
[----:B------:R-:W-:Y:S01]  /*03b0*/  BAR.SYNC.DEFER_BLOCKING 0x0 ;  /* 0x0000000000007b1d */ /* 0x000fe20000010000 */
[----:B-1----:R-:W-:-:S05]  /*03c0*/  MOV R33, RZ ;  /* 0x000000ff00217202 */ /* 0x002fca0000000f00 */
[----:B------:R-:W0:Y:S04]  /*03d0*/  @!P1 LDG.E.EL R6, desc[UR8][R4.64] ;  /* 0x0000000804069981 */ /* 0x000e28000c2e1900 */
[----:B------:R-:W2:Y:S04]  /*03e0*/  @!P1 LDG.E.EL R36, desc[UR8][R4.64] ;  /* 0x0000000804249981 */ /* 0x000ea8000c2e1900 */
[----:B------:R-:W3:Y:S04]  /*03f0*/  @!P1 LDG.E.EL R37, desc[UR8][R24.64] ;  /* 0x0000000818259981 */ /* 0x000ee8000c2e1900 */
[----:B------:R1:W4:Y:S01]  /*0400*/  @!P1 LDG.E.EL R33, desc[UR8][R24.64] ;  /* 0x0000000818219981 */ /* 0x000322000c2e1900 */
[----:B------:R-:W-:-:S02]  /*0410*/  MOV R41, RZ ;  /* 0x000000ff00297202 */ /* 0x000fc40000000f00 */
[----:B------:R-:W-:Y:S02]  /*0420*/  CS2R R42, SRZ ;  /* 0x00000000002a7805 */ /* 0x000fe4000001ff00 */
[----:B------:R-:W-:Y:S01]  /*0430*/  MOV R45, RZ ;  /* 0x000000ff002d7202 */ /* 0x000fe20000000f00 */
[----:B------:R-:W5:Y:S04]  /*0440*/  LDS R32, [R23] ;  /* 0x0000000017207984 */ /* 0x000f680000000800 */
[----:B------:R-:W0:Y:S01]  /*0450*/  LDS R31, [R23+0x1000] ;  /* 0x00100000171f7984 */ /* 0x000e220000000800 */
[----:B-1----:R-:W-:-:S03]  /*0460*/  MOV R25, 0x3f800000 ;  /* 0x3f80000000197802 */ /* 0x002fc60000000f00 */
[----:B------:R-:W1:Y:S01]  /*0470*/  LDS R34, [R23+0x2000] ;  /* 0x0020000017227984 */ /* 0x000e620000000800 */
[----:B------:R-:W-:-:S03]  /*0480*/  MOV R24, 0x3f800000 ;  /* 0x3f80000000187802 */ /* 0x000fc60000000f00 */
[----:B------:R-:W0:Y:S02]  /*0490*/  LDS R35, [R23+0x3000] ;  /* 0x0030000017237984 */ /* 0x000e240000000800 */
[----:B0-----:R-:W-:Y:S02]  /*04a0*/  SEL R7, R6, RZ, !P1 ;  /* 0x000000ff06077207 */ /* 0x001fe40004800000 */
[----:B--2---:R-:W-:-:S03]  /*04b0*/  SEL R36, R36, RZ, !P1 ;  /* 0x000000ff24247207 */ /* 0x004fc60004800000 */
[----:B-----5:R-:W-:Y:S01]  /*04c0*/  FADD R32, R32, R7 ;  /* 0x0000000720207221 */ /* 0x020fe20000000000 */
[----:B---3--:R-:W-:Y:S01]  /*04d0*/  SEL R37, R37, RZ, !P1 ;  /* 0x000000ff25257207 */ /* 0x008fe20004800000 */
[----:B------:R-:W-:Y:S01]  /*04e0*/  FADD R31, R31, R36 ;  /* 0x000000241f1f7221 */ /* 0x000fe20000000000 */
[----:B------:R-:W-:Y:S02]  /*04f0*/  MOV R36, 0x3f800000 ;  /* 0x3f80000000247802 */ /* 0x000fe40000000f00 */
[----:B----4-:R-:W-:Y:S01]  /*0500*/  SEL R6, R33, RZ, !P1 ;  /* 0x000000ff21067207 */ /* 0x010fe20004800000 */
[----:B-1----:R-:W-:Y:S01]  /*0510*/  FADD R34, R34, R37 ;  /* 0x0000002522227221 */ /* 0x002fe20000000000 */
[----:B------:R-:W-:Y:S02]  /*0520*/  MOV R33, 0x3f800000 ;  /* 0x3f80000000217802 */ /* 0x000fe40000000f00 */
[----:B------:R-:W-:Y:S01]  /*0530*/  MOV R37, R32 ;  /* 0x0000002000257202 */ /* 0x000fe20000000f00 */
[----:B------:R-:W-:Y:S01]  /*0540*/  FADD R35, R35, R6 ;  /* 0x0000000623237221 */ /* 0x000fe20000000000 */
[----:B------:R-:W-:-:S02]  /*0550*/  MOV R38, R31 ;  /* 0x0000001f00267202 */ /* 0x000fc40000000f00 */
[----:B------:R-:W-:Y:S02]  /*0560*/  MOV R39, R34 ;  /* 0x0000002200277202 */ /* 0x000fe40000000f00 */
[----:B------:R-:W-:Y:S01]  /*0570*/  MOV R40, R35 ;  /* 0x0000002300287202 */ /* 0x000fe20000000f00 */
[----:B------:R-:W-:Y:S06]  /*0580*/  @P0 BRA `(.L_x_0) ;  /* 0x0000000000e00947 */ /* 0x000fec0003800000 */
[----:B------:R-:W-:Y:S01]  /*0590*/  FADD R25, R16, 1 ;  /* 0x3f80000010197421 */ /* 0x000fe20000000000 */
[----:B------:R-:W-:Y:S01]  /*05a0*/  FADD R41, R32, -R19 ;  /* 0x8000001320297221 */ /* 0x000fe20000000000 */
[----:B------:R-:W-:Y:S01]  /*05b0*/  FADD R24, R15, 1 ;  /* 0x3f8000000f187421 */ /* 0x000fe20000000000 */
[----:B------:R-:W-:Y:S01]  /*05c0*/  FADD R33, R14, 1 ;  /* 0x3f8000000e217421 */ /* 0x000fe20000000000 */
[C---:B------:R-:W-:Y:S01]  /*05d0*/  FMUL R4, R25.reuse, 0.25 ;  /* 0x3e80000019047820 */ /* 0x040fe20000400000 */
[----:B------:R-:W-:Y:S01]  /*05e0*/  FSETP.GEU.AND P6, PT, |R25|, 1.175494350822287508e-38, PT ;  /* 0x008000001900780b */ /* 0x000fe20003fce200 */
[----:B------:R-:W-:Y:S01]  /*05f0*/  FMUL R38, R41, 0.25 ;  /* 0x3e80000029267820 */ /* 0x000fe20000400000 */
[----:B------:R-:W-:Y:S01]  /*0600*/  FSETP.GT.AND P4, PT, |R25|, 8.50705917302346158658e+37, PT ;  /* 0x7e8000001900780b */ /* 0x000fe20003f84200 */
[----:B------:R-:W-:Y:S01]  /*0610*/  FADD R36, R13, 1 ;  /* 0x3f8000000d247421 */ /* 0x000fe20000000000 */
[C---:B------:R-:W-:Y:S01]  /*0620*/  FSETP.GEU.AND P3, PT, |R24|.reuse, 1.175494350822287508e-38, PT ;  /* 0x008000001800780b */ /* 0x040fe20003f6e200 */
[----:B------:R-:W-:Y:S01]  /*0630*/  FMUL R7, R24, 0.25 ;  /* 0x3e80000018077820 */ /* 0x000fe20000400000 */
[----:B------:R-:W-:Y:S01]  /*0640*/  FSEL R5, R4, R25, P4 ;  /* 0x0000001904057208 */ /* 0x000fe20002000000 */
[----:B------:R-:W-:Y:S01]  /*0650*/  FADD R4, R31, -R20 ;  /* 0x800000141f047221 */ /* 0x000fe20000000000 */
[----:B------:R-:W-:Y:S01]  /*0660*/  FSEL R37, R38, R41, P4 ;  /* 0x0000002926257208 */ /* 0x000fe20002000000 */
[C---:B------:R-:W-:Y:S01]  /*0670*/  FMUL R40, R33.reuse, 0.25 ;  /* 0x3e80000021287820 */ /* 0x040fe20000400000 */
[----:B------:R-:W-:Y:S01]  /*0680*/  FSETP.GT.AND P5, PT, |R24|, 8.50705917302346158658e+37, PT ;  /* 0x7e8000001800780b */ /* 0x000fe20003fa4200 */
[----:B------:R-:W-:Y:S01]  /*0690*/  FMUL R39, R4, 0.25 ;  /* 0x3e80000004277820 */ /* 0x000fe20000400000 */
[----:B------:R-:W-:Y:S01]  /*06a0*/  FSETP.GEU.AND P2, PT, |R33|, 1.175494350822287508e-38, PT ;  /* 0x008000002100780b */ /* 0x000fe20003f4e200 */
[----:B------:R-:W-:Y:S01]  /*06b0*/  @!P6 FMUL R5, R5, 16777216 ;  /* 0x4b8000000505e820 */ /* 0x000fe20000400000 */
[----:B------:R-:W-:Y:S01]  /*06c0*/  @!P6 FMUL R37, R37, 16777216 ;  /* 0x4b8000002525e820 */ /* 0x000fe20000400000 */
[----:B------:R-:W-:Y:S01]  /*06d0*/  FSETP.GEU.AND P6, PT, |R36|, 1.175494350822287508e-38, PT ;  /* 0x008000002400780b */ /* 0x000fe20003fce200 */
[----:B------:R-:W-:Y:S01]  /*06e0*/  FADD R43, R34, -R21 ;  /* 0x80000015222b7221 */ /* 0x000fe20000000000 */
[----:B------:R0:W1:Y:S01]  /*06f0*/  MUFU.RCP R6, R5 ;  /* 0x0000000500067308 */ /* 0x0000620000001000 */
[----:B------:R-:W-:Y:S01]  /*0700*/  FSEL R7, R7, R24, P5 ;  /* 0x0000001807077208 */ /* 0x000fe20002800000 */
[----:B------:R-:W-:Y:S01]  /*0710*/  FADD R45, R35, -R22 ;  /* 0x80000016232d7221 */ /* 0x000fe20000000000 */
[----:B------:R-:W-:-:S02]  /*0720*/  FSETP.GT.AND P4, PT, |R33|, 8.50705917302346158658e+37, PT ;  /* 0x7e8000002100780b */ /* 0x000fc40003f84200 */
[----:B------:R-:W-:Y:S01]  /*0730*/  FSEL R38, R39, R4, P5 ;  /* 0x0000000427267208 */ /* 0x000fe20002800000 */
[----:B------:R-:W-:Y:S01]  /*0740*/  @!P3 FMUL R7, R7, 16777216 ;  /* 0x4b8000000707b820 */ /* 0x000fe20000400000 */
[C---:B------:R-:W-:Y:S01]  /*0750*/  FSETP.GT.AND P5, PT, |R36|.reuse, 8.50705917302346158658e+37, PT ;  /* 0x7e8000002400780b */ /* 0x040fe20003fa4200 */
[----:B------:R-:W-:Y:S01]  /*0760*/  FMUL R42, R45, 0.25 ;  /* 0x3e8000002d2a7820 */ /* 0x000fe20000400000 */
[----:B0-----:R-:W-:Y:S01]  /*0770*/  FMUL R5, R36, 0.25 ;  /* 0x3e80000024057820 */ /* 0x001fe20000400000 */
[----:B------:R-:W-:Y:S01]  /*0780*/  FSEL R40, R40, R33, P4 ;  /* 0x0000002128287208 */ /* 0x000fe20002000000 */
[----:B------:R-:W-:Y:S01]  /*0790*/  @!P3 FMUL R38, R38, 16777216 ;  /* 0x4b8000002626b820 */ /* 0x000fe20000400000 */
[----:B------:R-:W0:Y:S01]  /*07a0*/  MUFU.RCP R7, R7 ;  /* 0x0000000700077308 */ /* 0x000e220000001000 */
[----:B------:R-:W-:Y:S02]  /*07b0*/  FSEL R42, R42, R45, P5 ;  /* 0x0000002d2a2a7208 */ /* 0x000fe40002800000 */
[----:B------:R-:W-:Y:S01]  /*07c0*/  FSEL R5, R5, R36, P5 ;  /* 0x0000002405057208 */ /* 0x000fe20002800000 */
[----:B------:R-:W-:Y:S01]  /*07d0*/  @!P2 FMUL R40, R40, 16777216 ;  /* 0x4b8000002828a820 */ /* 0x000fe20000400000 */
[----:B-1----:R-:W-:Y:S01]  /*07e0*/  FFMA R37, R6, R37, R19 ;  /* 0x0000002506257223 */ /* 0x002fe20000000013 */
[----:B------:R-:W-:Y:S01]  /*07f0*/  FMUL R6, R43, 0.25 ;  /* 0x3e8000002b067820 */ /* 0x000fe20000400000 */
[----:B------:R-:W-:Y:S01]  /*0800*/  @!P6 FMUL R42, R42, 16777216 ;  /* 0x4b8000002a2ae820 */ /* 0x000fe20000400000 */
[----:B------:R-:W-:-:S02]  /*0810*/  @!P6 FMUL R5, R5, 16777216 ;  /* 0x4b8000000505e820 */ /* 0x000fc40000400000 */
[----:B------:R-:W1:Y:S01]  /*0820*/  MUFU.RCP R40, R40 ;  /* 0x0000002800287308 */ /* 0x000e620000001000 */
[----:B------:R-:W-:Y:S01]  /*0830*/  FSEL R6, R6, R43, P4 ;  /* 0x0000002b06067208 */ /* 0x000fe20002000000 */
[----:B0-----:R-:W-:-:S04]  /*0840*/  FFMA R38, R7, R38, R20 ;  /* 0x0000002607267223 */ /* 0x001fc80000000014 */
[----:B------:R-:W-:Y:S02]  /*0850*/  @!P2 FMUL R6, R6, 16777216 ;  /* 0x4b8000000606a820 */ /* 0x000fe40000400000 */
[----:B------:R-:W0:Y:S02]  /*0860*/  MUFU.RCP R5, R5 ;  /* 0x0000000500057308 */ /* 0x000e240000001000 */
[----:B-1----:R-:W-:Y:S01]  /*0870*/  FFMA R39, R40, R6, R21 ;  /* 0x0000000628277223 */ /* 0x002fe20000000015 */
[----:B------:R-:W-:-:S04]  /*0880*/  FADD R6, R32, -R37 ;  /* 0x8000002520067221 */ /* 0x000fc80000000000 */
[----:B------:R-:W-:Y:S01]  /*0890*/  FFMA R41, R41, R6, R12 ;  /* 0x0000000629297223 */ /* 0x000fe2000000000c */
[----:B0-----:R-:W-:Y:S01]  /*08a0*/  FFMA R40, R5, R42, R22 ;  /* 0x0000002a05287223 */ /* 0x001fe20000000016 */
[----:B------:R-:W-:-:S04]  /*08b0*/  FADD R42, R31, -R38 ;  /* 0x800000261f2a7221 */ /* 0x000fc80000000000 */
[----:B------:R-:W-:Y:S01]  /*08c0*/  FFMA R42, R4, R42, R11 ;  /* 0x0000002a042a7223 */ /* 0x000fe2000000000b */
[----:B------:R-:W-:-:S04]  /*08d0*/  FADD R4, R34, -R39 ;  /* 0x8000002722047221 */ /* 0x000fc80000000000 */
[----:B------:R-:W-:Y:S01]  /*08e0*/  FFMA R43, R43, R4, R10 ;  /* 0x000000042b2b7223 */ /* 0x000fe2000000000a */
[----:B------:R-:W-:-:S04]  /*08f0*/  FADD R4, R35, -R40 ;  /* 0x8000002823047221 */ /* 0x000fc80000000000 */
[----:B------:R-:W-:-:S07]  /*0900*/  FFMA R45, R45, R4, R18 ;  /* 0x000000042d2d7223 */ /* 0x000fce0000000012 */
.L_x_0:
[----:B------:R-:W-:Y:S01]  /*0910*/  BAR.SYNC.DEFER_BLOCKING 0x0 ;  /* 0x0000000000007b1d */ /* 0x000fe20000010000 */
[----:B------:R-:W-:Y:S02]  /*0920*/  PLOP3.LUT P2, PT, P0, PT, PT, 0x80, 0x0 ;  /* 0x000000000000781c */ /* 0x000fe4000074f070 */
[----:B------:R-:W-:Y:S02]  /*0930*/  FSEL R19, R37, R19, !P1 ;  /* 0x0000001325137208 */ /* 0x000fe40004800000 */
[----:B------:R-:W-:Y:S02]  /*0940*/  FSEL R20, R38, R20, !P1 ;  /* 0x0000001426147208 */ /* 0x000fe40004800000 */
[----:B------:R-:W-:Y:S02]  /*0950*/  FSEL R21, R39, R21, !P1 ;  /* 0x0000001527157208 */ /* 0x000fe40004800000 */
[----:B------:R-:W-:Y:S02]  /*0960*/  FSEL R22, R40, R22, !P1 ;  /* 0x0000001628167208 */ /* 0x000fe40004800000 */
[----:B------:R-:W-:-:S02]  /*0970*/  FSEL R12, R41, R12, !P1 ;  /* 0x0000000c290c7208 */ /* 0x000fc40004800000 */
[----:B------:R-:W-:Y:S02]  /*0980*/  FSEL R11, R42, R11, !P1 ;  /* 0x0000000b2a0b7208 */ /* 0x000fe40004800000 */
[----:B------:R-:W-:Y:S02]  /*0990*/  FSEL R10, R43, R10, !P1 ;  /* 0x0000000a2b0a7208 */ /* 0x000fe40004800000 */
[----:B------:R-:W-:Y:S02]  /*09a0*/  PLOP3.LUT P0, PT, PT, PT, PT, 0x8, 0x0 ;  /* 0x000000000000781c */ /* 0x000fe40003f0e170 */
[----:B------:R-:W-:Y:S02]  /*09b0*/  FSEL R18, R45, R18, !P1 ;  /* 0x000000122d127208 */ /* 0x000fe40004800000 */
[----:B------:R-:W-:Y:S02]  /*09c0*/  FSEL R16, R25, R16, !P1 ;  /* 0x0000001019107208 */ /* 0x000fe40004800000 */
[----:B------:R-:W-:Y:S01]  /*09d0*/  FSEL R15, R24, R15, !P1 ;  /* 0x0000000f180f7208 */ /* 0x000fe20004800000 */
[----:B------:R0:W-:Y:S01]  /*09e0*/  STS [R27], R32 ;  /* 0x000000201b007388 */ /* 0x0001e20000000800 */
[----:B------:R-:W-:-:S02]  /*09f0*/  FSEL R14, R33, R14, !P1 ;  /* 0x0000000e210e7208 */ /* 0x000fc40004800000 */
[----:B------:R-:W-:Y:S01]  /*0a00*/  FSEL R13, R36, R13, !P1 ;  /* 0x0000000d240d7208 */ /* 0x000fe20004800000 */
[----:B------:R-:W-:Y:S04]  /*0a10*/  STS [R27+0x800], R31 ;  /* 0x0008001f1b007388 */ /* 0x000fe80000000800 */
[----:B------:R-:W-:Y:S01]  /*0a20*/  STS [R27+0x1000], R34 ;  /* 0x001000221b007388 */ /* 0x000fe20000000800 */
[----:B0-----:R-:W-:-:S03]  /*0a30*/  HFMA2.MMA R32, -RZ, RZ, 0, 0.0001220703125 ;  /* 0x00000800ff207435 */ /* 0x001fc600000001ff */
[----:B------:R-:W-:Y:S01]  /*0a40*/  STS [R27+0x1800], R35 ;  /* 0x001800231b007388 */ /* 0x000fe20000000800 */
[----:B------:R-:W-:Y:S06]  /*0a50*/  BAR.SYNC.DEFER_BLOCKING 0x0 ;  /* 0x0000000000007b1d */ /* 0x000fec0000010000 */
[----:B------:R-:W0:Y:S04]  /*0a60*/  LDS.128 R4, [R29] ;  /* 0x000000001d047984 */ /* 0x000e280000000c00 */
[----:B0-----:R0:W-:Y:S01]  /*0a70*/  @!P1 STG.E.128 desc[UR8][R2.64], R4 ;  /* 0x0000000402009986 */ /* 0x0011e2000c101d08 */
[----:B------:R-:W-:Y:S05]  /*0a80*/  @P2 BRA `(.L_x_1) ;  /* 0xfffffff400e02947 */ /* 0x000fea000383ffff */
[----:B0-----:R-:W-:Y:S01]  /*0a90*/  FADD R7, R16, R15 ;  /* 0x0000000f10077221 */ /* 0x001fe20000000000 */
[----:B------:R-:W-:Y:S01]  /*0aa0*/  FMUL R8, R15, 0.25 ;  /* 0x3e8000000f087820 */ /* 0x000fe20000400000 */
[----:B------:R-:W-:Y:S01]  /*0ab0*/  FADD R20, -R19, R20 ;  /* 0x0000001413147221 */ /* 0x000fe20000000100 */
[----:B------:R-:W-:Y:S01]  /*0ac0*/  FMUL R26, R13, 0.25 ;  /* 0x3e8000000d1a7820 */ /* 0x000fe20000400000 */
[C---:B------:R-:W-:Y:S01]  /*0ad0*/  FMUL R2, R7.reuse, 0.25 ;  /* 0x3e80000007027820 */ /* 0x040fe20000400000 */
[----:B------:R-:W-:Y:S01]  /*0ae0*/  BAR.SYNC.DEFER_BLOCKING 0x0 ;  /* 0x0000000000007b1d */ /* 0x000fe20000010000 */
[C---:B------:R-:W-:Y:S01]  /*0af0*/  FSETP.GEU.AND P5, PT, |R7|.reuse, 1.175494350822287508e-38, PT ;  /* 0x008000000700780b */ /* 0x040fe20003fae200 */
[----:B------:R-:W-:Y:S01]  /*0b00*/  FADD R24, R14, R7 ;  /* 0x000000070e187221 */ /* 0x000fe20000000000 */
[----:B------:R-:W-:Y:S01]  /*0b10*/  FSETP.GT.AND P3, PT, |R7|, 8.50705917302346158658e+37, PT ;  /* 0x7e8000000700780b */ /* 0x000fe20003f64200 */
[----:B------:R-:W-:Y:S02]  /*0b20*/  FADD R11, R12, R11 ;  /* 0x0000000b0c0b7221 */ /* 0x000fe40000000000 */
[----:B------:R-:W-:Y:S01]  /*0b30*/  FMUL R9, R24, 0.25 ;  /* 0x3e80000018097820 */ /* 0x000fe20000400000 */
[----:B------:R-:W-:Y:S01]  /*0b40*/  FSEL R6, R2, R7, P3 ;  /* 0x0000000702067208 */ /* 0x000fe20001800000 */
[----:B------:R-:W-:Y:S01]  /*0b50*/  FADD R2, R13, R24 ;  /* 0x000000180d027221 */ /* 0x000fe20000000000 */
[C---:B------:R-:W-:Y:S01]  /*0b60*/  FSETP.GEU.AND P0, PT, |R24|.reuse, 1.175494350822287508e-38, PT ;  /* 0x008000001800780b */ /* 0x040fe20003f0e200 */
[----:B------:R-:W0:Y:S01]  /*0b70*/  S2UR UR4, SR_CgaCtaId ;  /* 0x00000000000479c3 */ /* 0x000e220000008800 */
[----:B------:R-:W-:Y:S01]  /*0b80*/  FSETP.GT.AND P4, PT, |R24|, 8.50705917302346158658e+37, PT ;  /* 0x7e8000001800780b */ /* 0x000fe20003f84200 */
[C---:B------:R-:W-:Y:S01]  /*0b90*/  FMUL R23, R2.reuse, 0.25 ;  /* 0x3e80000002177820 */ /* 0x040fe20000400000 */
[----:B------:R-:W-:Y:S01]  /*0ba0*/  FSETP.GEU.AND P2, PT, |R2|, 1.175494350822287508e-38, PT ;  /* 0x008000000200780b */ /* 0x000fe20003f4e200 */
[----:B------:R-:W-:Y:S01]  /*0bb0*/  @!P5 FMUL R6, R6, 16777216 ;  /* 0x4b8000000606d820 */ /* 0x000fe20000400000 */
[----:B------:R-:W-:Y:S01]  /*0bc0*/  FSEL R17, R9, R24, P4 ;  /* 0x0000001809117208 */ /* 0x000fe20002000000 */
[----:B------:R-:W-:Y:S01]  /*0bd0*/  FMUL R9, R14, 0.25 ;  /* 0x3e8000000e097820 */ /* 0x000fe20000400000 */
[----:B------:R-:W-:Y:S01]  /*0be0*/  FSEL R15, R8, R15, P3 ;  /* 0x0000000f080f7208 */ /* 0x000fe20001800000 */
[----:B------:R-:W-:Y:S01]  /*0bf0*/  UMOV UR5, 0x400 ;  /* 0x0000040000057882 */ /* 0x000fe20000000000 */
[----:B------:R-:W-:Y:S01]  /*0c00*/  FSETP.GT.AND P3, PT, |R2|, 8.50705917302346158658e+37, PT ;  /* 0x7e8000000200780b */ /* 0x000fe20003f64200 */
[----:B------:R-:W1:Y:S01]  /*0c10*/  MUFU.RCP R6, R6 ;  /* 0x0000000600067308 */ /* 0x000e620000001000 */
[----:B------:R-:W-:Y:S01]  /*0c20*/  FSEL R14, R9, R14, P4 ;  /* 0x0000000e090e7208 */ /* 0x000fe20002000000 */
[----:B------:R-:W-:Y:S01]  /*0c30*/  @!P0 FMUL R17, R17, 16777216 ;  /* 0x4b80000011118820 */ /* 0x000fe20000400000 */
[----:B------:R-:W-:Y:S01]  /*0c40*/  FSEL R8, R23, R2, P3 ;  /* 0x0000000217087208 */ /* 0x000fe20001800000 */
[----:B------:R-:W-:Y:S01]  /*0c50*/  @!P5 FMUL R15, R15, 16777216 ;  /* 0x4b8000000f0fd820 */ /* 0x000fe20000400000 */
[----:B------:R-:W-:Y:S01]  /*0c60*/  FSETP.NEU.AND P4, PT, R7, RZ, PT ;  /* 0x000000ff0700720b */ /* 0x000fe20003f8d000 */
[----:B------:R-:W-:Y:S01]  /*0c70*/  FMUL R9, R20, R20 ;  /* 0x0000001414097220 */ /* 0x000fe20000400000 */
[----:B------:R-:W-:Y:S01]  /*0c80*/  @!P0 FMUL R14, R14, 16777216 ;  /* 0x4b8000000e0e8820 */ /* 0x000fe20000400000 */
[----:B------:R-:W2:Y:S01]  /*0c90*/  MUFU.RCP R17, R17 ;  /* 0x0000001100117308 */ /* 0x000ea20000001000 */
[----:B------:R-:W-:Y:S01]  /*0ca0*/  @!P2 FMUL R8, R8, 16777216 ;  /* 0x4b8000000808a820 */ /* 0x000fe20000400000 */
[----:B------:R-:W-:Y:S01]  /*0cb0*/  FMUL R9, R16, R9 ;  /* 0x0000000910097220 */ /* 0x000fe20000400000 */
[----:B------:R-:W-:-:S02]  /*0cc0*/  FSEL R13, R26, R13, P3 ;  /* 0x0000000d1a0d7208 */ /* 0x000fc40001800000 */
[----:B------:R-:W-:Y:S01]  /*0cd0*/  FSETP.NEU.AND P0, PT, R24, RZ, PT ;  /* 0x000000ff1800720b */ /* 0x000fe20003f0d000 */
[----:B0-----:R-:W-:Y:S01]  /*0ce0*/  UPRMT UR6, UR4, 0x654, UR5 ;  /* 0x0000065404067896 */ /* 0x001fe20008000005 */
[----:B-1----:R-:W-:Y:S01]  /*0cf0*/  FMUL R6, R6, R15 ;  /* 0x0000000f06067220 */ /* 0x002fe20000400000 */
[----:B------:R-:W0:Y:S01]  /*0d00*/  MUFU.RCP R8, R8 ;  /* 0x0000000800087308 */ /* 0x000e220000001000 */
[----:B------:R-:W-:Y:S01]  /*0d10*/  @!P2 FMUL R13, R13, 16777216 ;  /* 0x4b8000000d0da820 */ /* 0x000fe20000400000 */
[----:B------:R-:W-:Y:S01]  /*0d20*/  FSETP.NEU.AND P2, PT, R2, RZ, PT ;  /* 0x000000ff0200720b */ /* 0x000fe20003f4d000 */
[----:B------:R-:W1:Y:S01]  /*0d30*/  S2UR UR5, SR_CgaCtaId ;  /* 0x00000000000579c3 */ /* 0x000e620000008800 */
[----:B------:R-:W-:Y:S01]  /*0d40*/  FSEL R6, R6, RZ, P4 ;  /* 0x000000ff06067208 */ /* 0x000fe20002000000 */
[----:B------:R-:W-:Y:S01]  /*0d50*/  UMOV UR4, 0x400 ;  /* 0x0000040000047882 */ /* 0x000fe20000000000 */
[----:B--2---:R-:W-:-:S03]  /*0d60*/  FMUL R17, R17, R14 ;  /* 0x0000000e11117220 */ /* 0x004fc60000400000 */
[----:B------:R-:W-:Y:S01]  /*0d70*/  FFMA R20, R20, R6, R19 ;  /* 0x0000000614147223 */ /* 0x000fe20000000013 */
[----:B------:R-:W-:Y:S01]  /*0d80*/  FFMA R9, R6, R9, R11 ;  /* 0x0000000906097223 */ /* 0x000fe2000000000b */
[----:B------:R-:W-:Y:S01]  /*0d90*/  FADD R11, R2, R2 ;  /* 0x00000002020b7221 */ /* 0x000fe20000000000 */
[----:B------:R-:W-:Y:S01]  /*0da0*/  FSEL R17, R17, RZ, P0 ;  /* 0x000000ff11117208 */ /* 0x000fe20000000000 */
[--C-:B------:R-:W-:Y:S01]  /*0db0*/  FADD R21, R21, -R20.reuse ;  /* 0x8000001415157221 */ /* 0x100fe20000000000 */
[----:B------:R-:W-:Y:S01]  /*0dc0*/  FADD R10, R10, R9 ;  /* 0x000000090a0a7221 */ /* 0x000fe20000000000 */
[----:B0-----:R-:W-:Y:S01]  /*0dd0*/  FMUL R8, R8, R13 ;  /* 0x0000000d08087220 */ /* 0x001fe20000400000 */
[----:B------:R-:W-:Y:S01]  /*0de0*/  FSETP.GEU.AND P3, PT, |R11|, 1.175494350822287508e-38, PT ;  /* 0x008000000b00780b */ /* 0x000fe20003f6e200 */
[C---:B------:R-:W-:Y:S01]  /*0df0*/  FMUL R6, R21.reuse, R21 ;  /* 0x0000001515067220 */ /* 0x040fe20000400000 */
[----:B------:R-:W-:Y:S01]  /*0e00*/  FFMA R21, R21, R17, R20 ;  /* 0x0000001115157223 */ /* 0x000fe20000000014 */
[C---:B------:R-:W-:Y:S01]  /*0e10*/  FMUL R12, R11.reuse, 0.25 ;  /* 0x3e8000000b0c7820 */ /* 0x040fe20000400000 */
[----:B------:R-:W-:Y:S01]  /*0e20*/  FSETP.GT.AND P0, PT, |R11|, 8.50705917302346158658e+37, PT ;  /* 0x7e8000000b00780b */ /* 0x000fe20003f04200 */
[----:B------:R-:W-:Y:S01]  /*0e30*/  FMUL R6, R7, R6 ;  /* 0x0000000607067220 */ /* 0x000fe20000400000 */
[----:B------:R-:W-:Y:S01]  /*0e40*/  FSEL R8, R8, RZ, P2 ;  /* 0x000000ff08087208 */ /* 0x000fe20001000000 */
[--C-:B------:R-:W-:Y:S01]  /*0e50*/  FADD R22, R22, -R21.reuse ;  /* 0x8000001516167221 */ /* 0x100fe20000000000 */
[----:B------:R-:W-:Y:S01]  /*0e60*/  FSEL R9, R12, R11, P0 ;  /* 0x0000000b0c097208 */ /* 0x000fe20000000000 */
[----:B------:R-:W-:Y:S01]  /*0e70*/  FFMA R17, R17, R6, R10 ;  /* 0x0000000611117223 */ /* 0x000fe2000000000a */
[----:B------:R-:W-:Y:S01]  /*0e80*/  FSEL R10, R23, R2, P0 ;  /* 0x00000002170a7208 */ /* 0x000fe20000000000 */
[C---:B------:R-:W-:Y:S01]  /*0e90*/  FFMA R21, R22.reuse, R8, R21 ;  /* 0x0000000816157223 */ /* 0x040fe20000000015 */
[----:B------:R-:W-:Y:S01]  /*0ea0*/  FMUL R7, R22, R22 ;  /* 0x0000001616077220 */ /* 0x000fe20000400000 */
[----:B------:R-:W-:Y:S01]  /*0eb0*/  @!P3 FMUL R9, R9, 16777216 ;  /* 0x4b8000000909b820 */ /* 0x000fe20000400000 */
[----:B------:R-:W-:Y:S01]  /*0ec0*/  FADD R17, R18, R17 ;  /* 0x0000001112117221 */ /* 0x000fe20000000000 */
[C---:B------:R-:W-:Y:S01]  /*0ed0*/  FADD R14, R11.reuse, R11 ;  /* 0x0000000b0b0e7221 */ /* 0x040fe20000000000 */
[----:B------:R-:W-:Y:S01]  /*0ee0*/  FMUL R7, R24, R7 ;  /* 0x0000000718077220 */ /* 0x000fe20000400000 */
[----:B------:R-:W0:Y:S01]  /*0ef0*/  SHFL.BFLY PT, R6, R21, 0x10, 0x1f ;  /* 0x0e001f0015067f89 */ /* 0x000e2200000e0000 */
[----:B------:R-:W-:Y:S01]  /*0f00*/  @!P3 FMUL R10, R10, 16777216 ;  /* 0x4b8000000a0ab820 */ /* 0x000fe20000400000 */
[----:B------:R-:W2:Y:S01]  /*0f10*/  MUFU.RCP R9, R9 ;  /* 0x0000000900097308 */ /* 0x000ea20000001000 */
[----:B------:R-:W-:Y:S01]  /*0f20*/  FFMA R7, R8, R7, R17 ;  /* 0x0000000708077223 */ /* 0x000fe20000000011 */
[C---:B------:R-:W-:Y:S01]  /*0f30*/  FSETP.GEU.AND P3, PT, |R14|.reuse, 1.175494350822287508e-38, PT ;  /* 0x008000000e00780b */ /* 0x040fe20003f6e200 */
[C---:B------:R-:W-:Y:S01]  /*0f40*/  FMUL R15, R14.reuse, 0.25 ;  /* 0x3e8000000e0f7820 */ /* 0x040fe20000400000 */
[----:B------:R-:W-:Y:S01]  /*0f50*/  FSETP.NEU.AND P2, PT, R11, RZ, PT ;  /* 0x000000ff0b00720b */ /* 0x000fe20003f4d000 */
[----:B-1----:R-:W-:Y:S01]  /*0f60*/  UPRMT UR4, UR5, 0x654, UR4 ;  /* 0x0000065405047896 */ /* 0x002fe20008000004 */
[----:B------:R-:W1:Y:S01]  /*0f70*/  SHFL.BFLY PT, R8, R7, 0x10, 0x1f ;  /* 0x0e001f0007087f89 */ /* 0x000e6200000e0000 */
[----:B------:R-:W-:-:S04]  /*0f80*/  FSETP.GT.AND P0, PT, |R14|, 8.50705917302346158658e+37, PT ;  /* 0x7e8000000e00780b */ /* 0x000fc80003f04200 */
[----:B------:R-:W-:Y:S01]  /*0f90*/  FSEL R16, R15, R14, P0 ;  /* 0x0000000e0f107208 */ /* 0x000fe20000000000 */
[----:B--2---:R-:W-:-:S04]  /*0fa0*/  FMUL R10, R9, R10 ;  /* 0x0000000a090a7220 */ /* 0x004fc80000400000 */
[----:B------:R-:W-:Y:S01]  /*0fb0*/  @!P3 FMUL R16, R16, 16777216 ;  /* 0x4b8000001010b820 */ /* 0x000fe20000400000 */
[----:B------:R-:W-:Y:S01]  /*0fc0*/  FSEL R10, R10, RZ, P2 ;  /* 0x000000ff0a0a7208 */ /* 0x000fe20001000000 */
[----:B0-----:R-:W-:-:S04]  /*0fd0*/  FADD R6, -R21, R6 ;  /* 0x0000000615067221 */ /* 0x001fc80000000100 */
[----:B------:R-:W0:Y:S01]  /*0fe0*/  MUFU.RCP R16, R16 ;  /* 0x0000001000107308 */ /* 0x000e220000001000 */
[----:B------:R-:W-:Y:S01]  /*0ff0*/  FSETP.NEU.AND P2, PT, R14, RZ, PT ;  /* 0x000000ff0e00720b */ /* 0x000fe20003f4d000 */
[C---:B------:R-:W-:Y:S01]  /*1000*/  FMUL R9, R6.reuse, R6 ;  /* 0x0000000606097220 */ /* 0x040fe20000400000 */
[----:B------:R-:W-:-:S03]  /*1010*/  FFMA R6, R6, R10, R21 ;  /* 0x0000000a06067223 */ /* 0x000fc60000000015 */
[----:B------:R-:W-:Y:S01]  /*1020*/  FMUL R9, R2, R9 ;  /* 0x0000000902097220 */ /* 0x000fe20000400000 */
[----:B-1----:R-:W-:Y:S01]  /*1030*/  FADD R7, R7, R8 ;  /* 0x0000000807077221 */ /* 0x002fe20000000000 */
[----:B------:R-:W1:Y:S03]  /*1040*/  SHFL.BFLY PT, R13, R6, 0x8, 0x1f ;  /* 0x0d001f00060d7f89 */ /* 0x000e6600000e0000 */
[----:B------:R-:W-:Y:S01]  /*1050*/  FFMA R7, R10, R9, R7 ;  /* 0x000000090a077223 */ /* 0x000fe20000000007 */
[----:B------:R-:W-:Y:S01]  /*1060*/  FSEL R9, R12, R11, P0 ;  /* 0x0000000b0c097208 */ /* 0x000fe20000000000 */
[----:B------:R-:W-:-:S03]  /*1070*/  FADD R10, R14, R14 ;  /* 0x0000000e0e0a7221 */ /* 0x000fc60000000000 */
[----:B------:R-:W2:Y:S01]  /*1080*/  SHFL.BFLY PT, R2, R7, 0x8, 0x1f ;  /* 0x0d001f0007027f89 */ /* 0x000ea200000e0000 */
[----:B------:R-:W-:Y:S01]  /*1090*/  @!P3 FMUL R9, R9, 16777216 ;  /* 0x4b8000000909b820 */ /* 0x000fe20000400000 */
[C---:B------:R-:W-:Y:S01]  /*10a0*/  FSETP.GEU.AND P3, PT, |R10|.reuse, 1.175494350822287508e-38, PT ;  /* 0x008000000a00780b */ /* 0x040fe20003f6e200 */
[C---:B------:R-:W-:Y:S01]  /*10b0*/  FMUL R17, R10.reuse, 0.25 ;  /* 0x3e8000000a117820 */ /* 0x040fe20000400000 */
[----:B------:R-:W-:Y:S01]  /*10c0*/  FSETP.GT.AND P0, PT, |R10|, 8.50705917302346158658e+37, PT ;  /* 0x7e8000000a00780b */ /* 0x000fe20003f04200 */
[----:B0-----:R-:W-:-:S03]  /*10d0*/  FMUL R9, R16, R9 ;  /* 0x0000000910097220 */ /* 0x001fc60000400000 */
[----:B------:R-:W-:Y:S02]  /*10e0*/  FSEL R12, R17, R10, P0 ;  /* 0x0000000a110c7208 */ /* 0x000fe40000000000 */
[----:B------:R-:W-:Y:S02]  /*10f0*/  FSEL R9, R9, RZ, P2 ;  /* 0x000000ff09097208 */ /* 0x000fe40001000000 */
[----:B------:R-:W-:Y:S02]  /*1100*/  FSEL R15, R15, R14, P0 ;  /* 0x0000000e0f0f7208 */ /* 0x000fe40000000000 */
[----:B------:R-:W-:Y:S01]  /*1110*/  FSETP.NEU.AND P0, PT, R10, RZ, PT ;  /* 0x000000ff0a00720b */ /* 0x000fe20003f0d000 */
[----:B------:R-:W-:Y:S01]  /*1120*/  @!P3 FMUL R12, R12, 16777216 ;  /* 0x4b8000000c0cb820 */ /* 0x000fe20000400000 */
[----:B-1----:R-:W-:Y:S01]  /*1130*/  FADD R13, -R6, R13 ;  /* 0x0000000d060d7221 */ /* 0x002fe20000000100 */
[----:B------:R-:W-:-:S03]  /*1140*/  @!P3 FMUL R15, R15, 16777216 ;  /* 0x4b8000000f0fb820 */ /* 0x000fc60000400000 */
[C---:B------:R-:W-:Y:S01]  /*1150*/  FMUL R8, R13.reuse, R13 ;  /* 0x0000000d0d087220 */ /* 0x040fe20000400000 */
[----:B------:R-:W-:Y:S01]  /*1160*/  FFMA R6, R13, R9, R6 ;  /* 0x000000090d067223 */ /* 0x000fe20000000006 */
[----:B------:R-:W0:Y:S01]  /*1170*/  MUFU.RCP R12, R12 ;  /* 0x0000000c000c7308 */ /* 0x000e220000001000 */
[----:B------:R-:W-:Y:S01]  /*1180*/  FADD R13, R10, R10 ;  /* 0x0000000a0a0d7221 */ /* 0x000fe20000000000 */
[----:B------:R-:W-:Y:S01]  /*1190*/  FMUL R8, R11, R8 ;  /* 0x000000080b087220 */ /* 0x000fe20000400000 */
[----:B--2---:R-:W-:Y:S02]  /*11a0*/  FADD R2, R7, R2 ;  /* 0x0000000207027221 */ /* 0x004fe40000000000 */
[----:B------:R-:W1:Y:S01]  /*11b0*/  SHFL.BFLY PT, R7, R6, 0x4, 0x1f ;  /* 0x0c801f0006077f89 */ /* 0x000e6200000e0000 */
[----:B------:R-:W-:Y:S01]  /*11c0*/  FSETP.GEU.AND P2, PT, |R13|, 1.175494350822287508e-38, PT ;  /* 0x008000000d00780b */ /* 0x000fe20003f4e200 */
[----:B------:R-:W-:-:S05]  /*11d0*/  FFMA R2, R9, R8, R2 ;  /* 0x0000000809027223 */ /* 0x000fca0000000002 */
[----:B------:R-:W2:Y:S01]  /*11e0*/  SHFL.BFLY PT, R9, R2, 0x4, 0x1f ;  /* 0x0c801f0002097f89 */ /* 0x000ea200000e0000 */
[----:B0-----:R-:W-:Y:S01]  /*11f0*/  FMUL R15, R12, R15 ;  /* 0x0000000f0c0f7220 */ /* 0x001fe20000400000 */
[----:B------:R-:W-:-:S04]  /*1200*/  FMUL R12, R13, 0.25 ;  /* 0x3e8000000d0c7820 */ /* 0x000fc80000400000 */
[----:B------:R-:W-:Y:S02]  /*1210*/  FSEL R15, R15, RZ, P0 ;  /* 0x000000ff0f0f7208 */ /* 0x000fe40000000000 */
[----:B------:R-:W-:-:S04]  /*1220*/  FSETP.GT.AND P0, PT, |R13|, 8.50705917302346158658e+37, PT ;  /* 0x7e8000000d00780b */ /* 0x000fc80003f04200 */
[----:B------:R-:W-:Y:S02]  /*1230*/  FSEL R16, R12, R13, P0 ;  /* 0x0000000d0c107208 */ /* 0x000fe40000000000 */
[----:B------:R-:W-:Y:S01]  /*1240*/  FSEL R17, R17, R10, P0 ;  /* 0x0000000a11117208 */ /* 0x000fe20000000000 */
[----:B-1----:R-:W-:Y:S01]  /*1250*/  FADD R7, -R6, R7 ;  /* 0x0000000706077221 */ /* 0x002fe20000000100 */
[----:B------:R-:W-:Y:S01]  /*1260*/  FSETP.NEU.AND P0, PT, R13, RZ, PT ;  /* 0x000000ff0d00720b */ /* 0x000fe20003f0d000 */
[----:B------:R-:W-:Y:S02]  /*1270*/  @!P2 FMUL R16, R16, 16777216 ;  /* 0x4b8000001010a820 */ /* 0x000fe40000400000 */
[C---:B------:R-:W-:Y:S01]  /*1280*/  FMUL R11, R7.reuse, R7 ;  /* 0x00000007070b7220 */ /* 0x040fe20000400000 */
[----:B------:R-:W-:Y:S01]  /*1290*/  FFMA R6, R7, R15, R6 ;  /* 0x0000000f07067223 */ /* 0x000fe20000000006 */
[----:B------:R-:W-:Y:S01]  /*12a0*/  @!P2 FMUL R17, R17, 16777216 ;  /* 0x4b8000001111a820 */ /* 0x000fe20000400000 */
[----:B--2---:R-:W-:Y:S01]  /*12b0*/  FADD R2, R2, R9 ;  /* 0x0000000902027221 */ /* 0x004fe20000000000 */
[----:B------:R-:W-:Y:S01]  /*12c0*/  FMUL R11, R14, R11 ;  /* 0x0000000b0e0b7220 */ /* 0x000fe20000400000 */
[----:B------:R-:W0:Y:S01]  /*12d0*/  MUFU.RCP R16, R16 ;  /* 0x0000001000107308 */ /* 0x000e220000001000 */
[----:B------:R-:W1:Y:S02]  /*12e0*/  SHFL.BFLY PT, R7, R6, 0x2, 0x1f ;  /* 0x0c401f0006077f89 */ /* 0x000e6400000e0000 */
[----:B------:R-:W-:Y:S01]  /*12f0*/  FFMA R11, R15, R11, R2 ;  /* 0x0000000b0f0b7223 */ /* 0x000fe20000000002 */
[----:B------:R-:W-:Y:S01]  /*1300*/  FADD R15, R13, R13 ;  /* 0x0000000d0d0f7221 */ /* 0x000fe20000000000 */
[----:B------:R-:W2:Y:S03]  /*1310*/  S2R R2, SR_TID.X ;  /* 0x0000000000027919 */ /* 0x000ea60000002100 */
[C---:B------:R-:W-:Y:S01]  /*1320*/  FMUL R14, R15.reuse, 0.25 ;  /* 0x3e8000000f0e7820 */ /* 0x040fe20000400000 */
[----:B------:R-:W3:Y:S01]  /*1330*/  SHFL.BFLY PT, R8, R11, 0x2, 0x1f ;  /* 0x0c401f000b087f89 */ /* 0x000ee200000e0000 */
[----:B------:R-:W-:Y:S01]  /*1340*/  FSETP.GEU.AND P2, PT, |R15|, 1.175494350822287508e-38, PT ;  /* 0x008000000f00780b */ /* 0x000fe20003f4e200 */
[----:B0-----:R-:W-:-:S05]  /*1350*/  FMUL R17, R16, R17 ;  /* 0x0000001110117220 */ /* 0x001fca0000400000 */
[----:B------:R-:W-:Y:S02]  /*1360*/  FSEL R17, R17, RZ, P0 ;  /* 0x000000ff11117208 */ /* 0x000fe40000000000 */
[----:B------:R-:W-:Y:S01]  /*1370*/  FSETP.GT.AND P0, PT, |R15|, 8.50705917302346158658e+37, PT ;  /* 0x7e8000000f00780b */ /* 0x000fe20003f04200 */
[----:B-1----:R-:W-:-:S03]  /*1380*/  FADD R7, -R6, R7 ;  /* 0x0000000706077221 */ /* 0x002fc60000000100 */
[----:B------:R-:W-:Y:S01]  /*1390*/  FSEL R14, R14, R15, P0 ;  /* 0x0000000f0e0e7208 */ /* 0x000fe20000000000 */
[C---:B------:R-:W-:Y:S01]  /*13a0*/  FMUL R9, R7.reuse, R7 ;  /* 0x0000000707097220 */ /* 0x040fe20000400000 */
[----:B------:R-:W-:-:S03]  /*13b0*/  FFMA R6, R7, R17, R6 ;  /* 0x0000001107067223 */ /* 0x000fc60000000006 */
[----:B------:R-:W-:Y:S01]  /*13c0*/  @!P2 FMUL R14, R14, 16777216 ;  /* 0x4b8000000e0ea820 */ /* 0x000fe20000400000 */
[----:B------:R-:W-:Y:S01]  /*13d0*/  FMUL R9, R10, R9 ;  /* 0x000000090a097220 */ /* 0x000fe20000400000 */
[----:B---3--:R-:W-:Y:S01]  /*13e0*/  FADD R8, R11, R8 ;  /* 0x000000080b087221 */ /* 0x008fe20000000000 */
[----:B------:R-:W0:Y:S01]  /*13f0*/  SHFL.BFLY PT, R7, R6, 0x1, 0x1f ;  /* 0x0c201f0006077f89 */ /* 0x000e2200000e0000 */
[----:B------:R-:W-:Y:S02]  /*1400*/  FSEL R11, R12, R13, P0 ;  /* 0x0000000d0c0b7208 */ /* 0x000fe40000000000 */
[----:B------:R-:W1:Y:S01]  /*1410*/  MUFU.RCP R14, R14 ;  /* 0x0000000e000e7308 */ /* 0x000e620000001000 */
[----:B------:R-:W-:Y:S01]  /*1420*/  FFMA R8, R17, R9, R8 ;  /* 0x0000000911087223 */ /* 0x000fe20000000008 */
[----:B------:R-:W-:Y:S01]  /*1430*/  FSETP.NEU.AND P0, PT, R15, RZ, PT ;  /* 0x000000ff0f00720b */ /* 0x000fe20003f0d000 */
[----:B------:R-:W-:Y:S01]  /*1440*/  @!P2 FMUL R11, R11, 16777216 ;  /* 0x4b8000000b0ba820 */ /* 0x000fe20000400000 */
[----:B--2---:R-:W-:-:S02]  /*1450*/  LOP3.LUT P2, RZ, R2, 0x1f, RZ, 0xc0, !PT ;  /* 0x0000001f02ff7812 */ /* 0x004fc4000784c0ff */
[----:B------:R-:W2:Y:S01]  /*1460*/  SHFL.BFLY PT, R9, R8, 0x1, 0x1f ;  /* 0x0c201f0008097f89 */ /* 0x000ea200000e0000 */
[----:B------:R-:W-:Y:S02]  /*1470*/  SHF.R.U32.HI R12, RZ, 0x3, R2 ;  /* 0x00000003ff0c7819 */ /* 0x000fe40000011602 */
[----:B------:R-:W-:Y:S02]  /*1480*/  ISETP.GE.AND P3, PT, R2, 0x10, PT ;  /* 0x000000100200780c */ /* 0x000fe40003f66270 */
[----:B------:R-:W-:Y:S01]  /*1490*/  LOP3.LUT R12, R12, 0x3c, RZ, 0xc0, !PT ;  /* 0x0000003c0c0c7812 */ /* 0x000fe200078ec0ff */
[----:B-1----:R-:W-:-:S05]  /*14a0*/  FMUL R11, R14, R11 ;  /* 0x0000000b0e0b7220 */ /* 0x002fca0000400000 */
[----:B------:R1:W-:Y:S01]  /*14b0*/  @!P2 STS [R12+UR6+0x80], R15 ;  /* 0x0000800f0c00a988 */ /* 0x0003e20008000806 */
[----:B------:R-:W-:Y:S01]  /*14c0*/  FSEL R11, R11, RZ, P0 ;  /* 0x000000ff0b0b7208 */ /* 0x000fe20000000000 */
[----:B0-----:R-:W-:-:S04]  /*14d0*/  FADD R7, -R6, R7 ;  /* 0x0000000706077221 */ /* 0x001fc80000000100 */
[C---:B------:R-:W-:Y:S01]  /*14e0*/  FMUL R10, R7.reuse, R7 ;  /* 0x00000007070a7220 */ /* 0x040fe20000400000 */
[----:B------:R-:W-:Y:S01]  /*14f0*/  FFMA R7, R7, R11, R6 ;  /* 0x0000000b07077223 */ /* 0x000fe20000000006 */
[----:B------:R-:W-:Y:S01]  /*1500*/  SHF.L.U32 R6, R2, 0x2, RZ ;  /* 0x0000000202067819 */ /* 0x000fe200000006ff */
[----:B--2---:R-:W-:Y:S01]  /*1510*/  FADD R8, R8, R9 ;  /* 0x0000000908087221 */ /* 0x004fe20000000000 */
[----:B------:R-:W-:Y:S02]  /*1520*/  FMUL R10, R13, R10 ;  /* 0x0000000a0d0a7220 */ /* 0x000fe40000400000 */
[----:B------:R-:W-:Y:S01]  /*1530*/  @!P2 STS [R12+UR6], R7 ;  /* 0x000000070c00a988 */ /* 0x000fe20008000806 */
[----:B-1----:R-:W-:Y:S01]  /*1540*/  MOV R15, 0x39800000 ;  /* 0x39800000000f7802 */ /* 0x002fe20000000f00 */
[----:B------:R-:W-:-:S05]  /*1550*/  FFMA R11, R11, R10, R8 ;  /* 0x0000000a0b0b7223 */ /* 0x000fca0000000008 */
[----:B------:R-:W-:Y:S01]  /*1560*/  @!P2 STS [R12+UR6+0x40], R11 ;  /* 0x0000400b0c00a988 */ /* 0x000fe20008000806 */
[----:B------:R-:W-:Y:S06]  /*1570*/  BAR.SYNC.DEFER_BLOCKING 0x0 ;  /* 0x0000000000007b1d */ /* 0x000fec0000010000 */
[----:B------:R-:W0:Y:S04]  /*1580*/  @!P3 LDS R5, [R6+UR6+0x80] ;  /* 0x000080060605b984 */ /* 0x000e280008000800 */
[----:B------:R-:W-:Y:S04]  /*1590*/  @!P3 LDS R3, [R6+UR6] ;  /* 0x000000060603b984 */ /* 0x000fe80008000800 */
[----:B------:R-:W1:Y:S04]  /*15a0*/  @!P3 LDS R4, [R6+UR6+0x40] ;  /* 0x000040060604b984 */ /* 0x000e680008000800 */
[----:B0-----:R-:W0:Y:S04]  /*15b0*/  SHFL.BFLY PT, R10, R5, 0x8, 0x1f ;  /* 0x0d001f00050a7f89 */ /* 0x001e2800000e0000 */
[----:B-1----:R-:W1:Y:S01]  /*15c0*/  SHFL.BFLY PT, R7, R4, 0x8, 0x1f ;  /* 0x0d001f0004077f89 */ /* 0x002e6200000e0000 */
[----:B0-----:R-:W-:-:S04]  /*15d0*/  FADD R9, R5, R10 ;  /* 0x0000000a05097221 */ /* 0x001fc80000000000 */
[C---:B------:R-:W-:Y:S01]  /*15e0*/  FMUL R8, R9.reuse, 0.25 ;  /* 0x3e80000009087820 */ /* 0x040fe20000400000 */
[C---:B------:R-:W-:Y:S01]  /*15f0*/  FSETP.GEU.AND P2, PT, |R9|.reuse, 1.175494350822287508e-38, PT ;  /* 0x008000000900780b */ /* 0x040fe20003f4e200 */
[----:B------:R-:W0:Y:S01]  /*1600*/  SHFL.BFLY PT, R14, R9, 0x4, 0x1f ;  /* 0x0c801f00090e7f89 */ /* 0x000e2200000e0000 */
[----:B------:R-:W-:Y:S01]  /*1610*/  FSETP.GT.AND P0, PT, |R9|, 8.50705917302346158658e+37, PT ;  /* 0x7e8000000900780b */ /* 0x000fe20003f04200 */
[----:B-1----:R-:W-:-:S03]  /*1620*/  FADD R7, R4, R7 ;  /* 0x0000000704077221 */ /* 0x002fc60000000000 */
[----:B------:R-:W-:Y:S02]  /*1630*/  FSEL R11, R8, R9, P0 ;  /* 0x00000009080b7208 */ /* 0x000fe40000000000 */
[----:B------:R-:W1:Y:S05]  /*1640*/  SHFL.BFLY PT, R8, R3, 0x8, 0x1f ;  /* 0x0d001f0003087f89 */ /* 0x000e6a00000e0000 */
[----:B------:R-:W-:Y:S02]  /*1650*/  @!P2 FMUL R11, R11, 16777216 ;  /* 0x4b8000000b0ba820 */ /* 0x000fe40000400000 */
[----:B------:R-:W-:-:S04]  /*1660*/  @P0 FMUL R10, R10, 0.25 ;  /* 0x3e8000000a0a0820 */ /* 0x000fc80000400000 */
[----:B------:R-:W2:Y:S01]  /*1670*/  MUFU.RCP R11, R11 ;  /* 0x0000000b000b7308 */ /* 0x000ea20000001000 */
[----:B------:R-:W-:Y:S01]  /*1680*/  @!P2 FMUL R10, R10, 16777216 ;  /* 0x4b8000000a0aa820 */ /* 0x000fe20000400000 */
[C---:B------:R-:W-:Y:S01]  /*1690*/  FSETP.NEU.AND P2, PT, R9.reuse, RZ, PT ;  /* 0x000000ff0900720b */ /* 0x040fe20003f4d000 */
[----:B0-----:R-:W-:-:S04]  /*16a0*/  FADD R13, R9, R14 ;  /* 0x0000000e090d7221 */ /* 0x001fc80000000000 */
[C---:B------:R-:W-:Y:S01]  /*16b0*/  FMUL R16, R13.reuse, 0.25 ;  /* 0x3e8000000d107820 */ /* 0x040fe20000400000 */
[C---:B------:R-:W-:Y:S01]  /*16c0*/  FSETP.GEU.AND P3, PT, |R13|.reuse, 1.175494350822287508e-38, PT ;  /* 0x008000000d00780b */ /* 0x040fe20003f6e200 */
[----:B------:R-:W0:Y:S01]  /*16d0*/  SHFL.BFLY PT, R18, R13, 0x2, 0x1f ;  /* 0x0c401f000d127f89 */ /* 0x000e2200000e0000 */
[----:B------:R-:W-:Y:S01]  /*16e0*/  FSETP.GT.AND P0, PT, |R13|, 8.50705917302346158658e+37, PT ;  /* 0x7e8000000d00780b */ /* 0x000fe20003f04200 */
[----:B-1----:R-:W-:Y:S01]  /*16f0*/  FADD R8, -R3, R8 ;  /* 0x0000000803087221 */ /* 0x002fe20000000100 */
[----:B--2---:R-:W-:Y:S02]  /*1700*/  FMUL R10, R11, R10 ;  /* 0x0000000a0b0a7220 */ /* 0x004fe40000400000 */
[----:B------:R-:W-:Y:S01]  /*1710*/  FSEL R16, R16, R13, P0 ;  /* 0x0000000d10107208 */ /* 0x000fe20000000000 */
[----:B------:R-:W-:Y:S02]  /*1720*/  FMUL R12, R8, R8 ;  /* 0x00000008080c7220 */ /* 0x000fe40000400000 */
[----:B------:R-:W-:-:S02]  /*1730*/  FSEL R10, R10, RZ, P2 ;  /* 0x000000ff0a0a7208 */ /* 0x000fc40001000000 */
[----:B------:R-:W-:Y:S01]  /*1740*/  FMUL R12, R5, R12 ;  /* 0x0000000c050c7220 */ /* 0x000fe20000400000 */
[----:B------:R-:W-:Y:S01]  /*1750*/  FSETP.NEU.AND P2, PT, R13, RZ, PT ;  /* 0x000000ff0d00720b */ /* 0x000fe20003f4d000 */
[----:B------:R-:W-:Y:S01]  /*1760*/  @!P3 FMUL R16, R16, 16777216 ;  /* 0x4b8000001010b820 */ /* 0x000fe20000400000 */
[----:B------:R-:W-:Y:S01]  /*1770*/  FFMA R3, R8, R10, R3 ;  /* 0x0000000a08037223 */ /* 0x000fe20000000003 */
[----:B------:R-:W-:Y:S01]  /*1780*/  FFMA R7, R10, R12, R7 ;  /* 0x0000000c0a077223 */ /* 0x000fe20000000007 */
[----:B------:R-:W-:Y:S01]  /*1790*/  @P0 FMUL R14, R14, 0.25 ;  /* 0x3e8000000e0e0820 */ /* 0x000fe20000400000 */
[----:B------:R-:W1:Y:S02]  /*17a0*/  MUFU.RCP R5, R16 ;  /* 0x0000001000057308 */ /* 0x000e640000001000 */
[----:B------:R-:W2:Y:S01]  /*17b0*/  SHFL.BFLY PT, R4, R3, 0x4, 0x1f ;  /* 0x0c801f0003047f89 */ /* 0x000ea200000e0000 */
[----:B------:R-:W-:-:S03]  /*17c0*/  @!P3 FMUL R14, R14, 16777216 ;  /* 0x4b8000000e0eb820 */ /* 0x000fc60000400000 */
[----:B------:R-:W3:Y:S01]  /*17d0*/  SHFL.BFLY PT, R8, R7, 0x4, 0x1f ;  /* 0x0c801f0007087f89 */ /* 0x000ee200000e0000 */
[----:B0-----:R-:W-:-:S04]  /*17e0*/  FADD R11, R13, R18 ;  /* 0x000000120d0b7221 */ /* 0x001fc80000000000 */
[C---:B------:R-:W-:Y:S01]  /*17f0*/  FMUL R12, R11.reuse, 0.25 ;  /* 0x3e8000000b0c7820 */ /* 0x040fe20000400000 */
[----:B------:R-:W-:Y:S01]  /*1800*/  FSETP.GEU.AND P3, PT, |R11|, 1.175494350822287508e-38, PT ;  /* 0x008000000b00780b */ /* 0x000fe20003f6e200 */
[----:B-1----:R-:W-:Y:S01]  /*1810*/  FMUL R5, R5, R14 ;  /* 0x0000000e05057220 */ /* 0x002fe20000400000 */
[----:B------:R-:W-:Y:S01]  /*1820*/  FSETP.GT.AND P0, PT, |R11|, 8.50705917302346158658e+37, PT ;  /* 0x7e8000000b00780b */ /* 0x000fe20003f04200 */
[----:B------:R-:W0:Y:S03]  /*1830*/  SHFL.BFLY PT, R14, R11, 0x1, 0x1f ;  /* 0x0c201f000b0e7f89 */ /* 0x000e2600000e0000 */
[----:B------:R-:W-:Y:S02]  /*1840*/  FSEL R5, R5, RZ, P2 ;  /* 0x000000ff05057208 */ /* 0x000fe40001000000 */
[----:B------:R-:W-:Y:S01]  /*1850*/  FSEL R12, R12, R11, P0 ;  /* 0x0000000b0c0c7208 */ /* 0x000fe20000000000 */
[----:B--2---:R-:W-:-:S04]  /*1860*/  FADD R4, -R3, R4 ;  /* 0x0000000403047221 */ /* 0x004fc80000000100 */
[----:B------:R-:W-:Y:S02]  /*1870*/  @!P3 FMUL R12, R12, 16777216 ;  /* 0x4b8000000c0cb820 */ /* 0x000fe40000400000 */
[----:B------:R-:W-:Y:S01]  /*1880*/  @P0 FMUL R18, R18, 0.25 ;  /* 0x3e80000012120820 */ /* 0x000fe20000400000 */
[C---:B------:R-:W-:Y:S01]  /*1890*/  FFMA R3, R4.reuse, R5, R3 ;  /* 0x0000000504037223 */ /* 0x040fe20000000003 */
[----:B------:R-:W-:Y:S01]  /*18a0*/  FMUL R10, R4, R4 ;  /* 0x00000004040a7220 */ /* 0x000fe20000400000 */
[----:B---3--:R-:W-:Y:S01]  /*18b0*/  FADD R8, R7, R8 ;  /* 0x0000000807087221 */ /* 0x008fe20000000000 */
[----:B------:R-:W-:Y:S01]  /*18c0*/  @!P3 FMUL R18, R18, 16777216 ;  /* 0x4b8000001212b820 */ /* 0x000fe20000400000 */
[----:B------:R-:W1:Y:S01]  /*18d0*/  MUFU.RCP R7, R12 ;  /* 0x0000000c00077308 */ /* 0x000e620000001000 */
[----:B------:R-:W-:Y:S01]  /*18e0*/  FMUL R10, R9, R10 ;  /* 0x0000000a090a7220 */ /* 0x000fe20000400000 */
[----:B------:R-:W2:Y:S01]  /*18f0*/  SHFL.BFLY PT, R4, R3, 0x2, 0x1f ;  /* 0x0c401f0003047f89 */ /* 0x000ea200000e0000 */
[----:B------:R-:W-:-:S02]  /*1900*/  FSETP.NEU.AND P0, PT, R11, RZ, PT ;  /* 0x000000ff0b00720b */ /* 0x000fc40003f0d000 */
[----:B------:R-:W-:Y:S01]  /*1910*/  FFMA R8, R5, R10, R8 ;  /* 0x0000000a05087223 */ /* 0x000fe20000000008 */
[----:B0-----:R-:W-:-:S04]  /*1920*/  FADD R9, R11, R14 ;  /* 0x0000000e0b097221 */ /* 0x001fc80000000000 */
[----:B------:R-:W0:Y:S01]  /*1930*/  SHFL.BFLY PT, R5, R8, 0x2, 0x1f ;  /* 0x0c401f0008057f89 */ /* 0x000e2200000e0000 */
[C---:B------:R-:W-:Y:S01]  /*1940*/  FMUL R10, R9.reuse, 0.25 ;  /* 0x3e800000090a7820 */ /* 0x040fe20000400000 */
[----:B------:R-:W-:Y:S01]  /*1950*/  FSETP.GEU.AND P2, PT, |R9|, 1.175494350822287508e-38, PT ;  /* 0x008000000900780b */ /* 0x000fe20003f4e200 */
[----:B-1----:R-:W-:-:S05]  /*1960*/  FMUL R7, R7, R18 ;  /* 0x0000001207077220 */ /* 0x002fca0000400000 */
[----:B------:R-:W-:Y:S02]  /*1970*/  FSEL R7, R7, RZ, P0 ;  /* 0x000000ff07077208 */ /* 0x000fe40000000000 */
[----:B------:R-:W-:Y:S01]  /*1980*/  FSETP.GT.AND P0, PT, |R9|, 8.50705917302346158658e+37, PT ;  /* 0x7e8000000900780b */ /* 0x000fe20003f04200 */
[----:B--2---:R-:W-:-:S03]  /*1990*/  FADD R4, -R3, R4 ;  /* 0x0000000403047221 */ /* 0x004fc60000000100 */
[----:B------:R-:W-:Y:S01]  /*19a0*/  FSEL R12, R10, R9, P0 ;  /* 0x000000090a0c7208 */ /* 0x000fe20000000000 */
[C---:B------:R-:W-:Y:S01]  /*19b0*/  FFMA R3, R4.reuse, R7, R3 ;  /* 0x0000000704037223 */ /* 0x040fe20000000003 */
[----:B------:R-:W-:-:S03]  /*19c0*/  FMUL R4, R4, R4 ;  /* 0x0000000404047220 */ /* 0x000fc60000400000 */
[----:B------:R-:W-:Y:S01]  /*19d0*/  @!P2 FMUL R12, R12, 16777216 ;  /* 0x4b8000000c0ca820 */ /* 0x000fe20000400000 */
[----:B0-----:R-:W-:Y:S01]  /*19e0*/  FADD R8, R8, R5 ;  /* 0x0000000508087221 */ /* 0x001fe20000000000 */
[----:B------:R-:W-:Y:S01]  /*19f0*/  FMUL R4, R13, R4 ;  /* 0x000000040d047220 */ /* 0x000fe20000400000 */
[----:B------:R-:W0:Y:S01]  /*1a00*/  SHFL.BFLY PT, R10, R3, 0x1, 0x1f ;  /* 0x0c201f00030a7f89 */ /* 0x000e2200000e0000 */
[----:B------:R-:W-:Y:S01]  /*1a10*/  @P0 FMUL R14, R14, 0.25 ;  /* 0x3e8000000e0e0820 */ /* 0x000fe20000400000 */
[----:B------:R-:W-:Y:S01]  /*1a20*/  LOP3.LUT P0, RZ, R2, 0xf, RZ, 0xc0, !PT ;  /* 0x0000000f02ff7812 */ /* 0x000fe2000780c0ff */
[----:B------:R-:W-:Y:S02]  /*1a30*/  FFMA R4, R7, R4, R8 ;  /* 0x0000000407047223 */ /* 0x000fe40000000008 */
[----:B------:R-:W1:Y:S01]  /*1a40*/  MUFU.RCP R7, R12 ;  /* 0x0000000c00077308 */ /* 0x000e620000001000 */
[----:B------:R-:W-:Y:S01]  /*1a50*/  @!P2 FMUL R14, R14, 16777216 ;  /* 0x4b8000000e0ea820 */ /* 0x000fe20000400000 */
[----:B------:R-:W-:Y:S01]  /*1a60*/  FSETP.NEU.AND P2, PT, R9, RZ, PT ;  /* 0x000000ff0900720b */ /* 0x000fe20003f4d000 */
[----:B------:R-:W2:Y:S01]  /*1a70*/  SHFL.BFLY PT, R5, R4, 0x1, 0x1f ;  /* 0x0c201f0004057f89 */ /* 0x000ea200000e0000 */
[----:B------:R-:W-:-:S02]  /*1a80*/  ISETP.LT.AND P0, PT, R2, 0x10, !P0 ;  /* 0x000000100200780c */ /* 0x000fc40004701270 */
[----:B------:R-:W-:-:S04]  /*1a90*/  LOP3.LUT R2, R2, 0x1ff, RZ, 0xc0, !PT ;  /* 0x000001ff02027812 */ /* 0x000fc800078ec0ff */
[----:B------:R-:W-:Y:S01]  /*1aa0*/  ISETP.EQ.AND P1, PT, R2, RZ, !P1 ;  /* 0x000000ff0200720c */ /* 0x000fe20004f22270 */
[----:B-1----:R-:W-:-:S06]  /*1ab0*/  FMUL R7, R7, R14 ;  /* 0x0000000e07077220 */ /* 0x002fcc0000400000 */
[----:B------:R-:W-:Y:S01]  /*1ac0*/  @P0 STS [R6+UR6+0x80], R9 ;  /* 0x0000800906000988 */ /* 0x000fe20008000806 */
[----:B0-----:R-:W-:Y:S01]  /*1ad0*/  FADD R10, -R3, R10 ;  /* 0x0000000a030a7221 */ /* 0x001fe20000000100 */
[----:B------:R-:W-:-:S03]  /*1ae0*/  FSEL R7, R7, RZ, P2 ;  /* 0x000000ff07077208 */ /* 0x000fc60001000000 */
[----:B------:R-:W-:Y:S01]  /*1af0*/  FMUL R8, R10, R10 ;  /* 0x0000000a0a087220 */ /* 0x000fe20000400000 */
[----:B--2---:R-:W-:-:S03]  /*1b00*/  FADD R4, R4, R5 ;  /* 0x0000000504047221 */ /* 0x004fc60000000000 */
[----:B------:R-:W-:Y:S01]  /*1b10*/  FMUL R8, R11, R8 ;  /* 0x000000080b087220 */ /* 0x000fe20000400000 */
[----:B------:R-:W-:-:S03]  /*1b20*/  FFMA R11, R10, R7, R3 ;  /* 0x000000070a0b7223 */ /* 0x000fc60000000003 */
[----:B------:R-:W-:Y:S02]  /*1b30*/  FFMA R7, R7, R8, R4 ;  /* 0x0000000807077223 */ /* 0x000fe40000000004 */
[----:B------:R-:W-:Y:S01]  /*1b40*/  @P0 STS [R6+UR6], R11 ;  /* 0x0000000b06000988 */ /* 0x000fe20008000806 */
[----:B------:R-:W0:Y:S03]  /*1b50*/  LDC.64 R4, c[0x0][0x228] ;  /* 0x00008a00ff047b82 */ /* 0x000e260000000a00 */
[----:B------:R-:W-:Y:S05]  /*1b60*/  @P0 STS [R6+UR6+0x40], R7 ;  /* 0x0000400706000988 */ /* 0x000fea0008000806 */
[----:B------:R-:W-:Y:S01]  /*1b70*/  BAR.SYNC.DEFER_BLOCKING 0x0 ;  /* 0x0000000000007b1d */ /* 0x000fe20000010000 */
[----:B0-----:R-:W-:-:S07]  /*1b80*/  IMAD.WIDE R2, R0, 0x4, R4 ;  /* 0x0000000400027825 */ /* 0x001fce00078e0204 */
[----:B------:R-:W0:Y:S01]  /*1b90*/  LDC.64 R4, c[0x0][0x218] ;  /* 0x00008600ff047b82 */ /* 0x000e220000000a00 */
[----:B------:R-:W1:Y:S04]  /*1ba0*/  LDS R13, [UR4] ;  /* 0x00000004ff0d7984 */ /* 0x000e680008000800 */
[----:B------:R-:W2:Y:S04]  /*1bb0*/  LDS R8, [UR4+0x40] ;  /* 0x00004004ff087984 */ /* 0x000ea80008000800 */
[----:B-1----:R0:W-:Y:S01]  /*1bc0*/  @P1 STG.E desc[UR8][R2.64], R13 ;  /* 0x0000000d02001986 */ /* 0x0021e2000c101908 */
[----:B--2---:R-:W-:Y:S01]  /*1bd0*/  FFMA R8, R8, R15, 9.9999999747524270788e-07 ;  /* 0x358637bd08087423 */ /* 0x004fe2000000000f */
[----:B------:R-:W-:Y:S06]  /*1be0*/  BAR.SYNC.DEFER_BLOCKING 0x0 ;  /* 0x0000000000007b1d */ /* 0x000fec0000010000 */
[----:B0-----:R-:W-:Y:S05]  /*1bf0*/  @!P1 EXIT ;  /* 0x000000000000994d */ /* 0x001fea0003800000 */
[----:B------:R-:W0:Y:S01]  /*1c00*/  MUFU.RSQ R7, R8 ;  /* 0x0000000800077308 */ /* 0x000e220000001400 */
[----:B------:R-:W-:-:S05]  /*1c10*/  IMAD.WIDE R2, R0, 0x4, R4 ;  /* 0x0000000400027825 */ /* 0x000fca00078e0204 */
[----:B0-----:R-:W-:Y:S01]  /*1c20*/  STG.E desc[UR8][R2.64], R7 ;  /* 0x0000000702007986 */ /* 0x001fe2000c101908 */
[----:B------:R-:W-:Y:S05]  /*1c30*/  EXIT ;  /* 0x000000000000794d */ /* 0x000fea0003800000 */
.L_x_2:
[----:B------:R-:W-:-:S00]  /*1c40*/  BRA `(.L_x_2) ;  /* 0xfffffffc00fc7947 */ /* 0x000fc0000383ffff */
[----:B------:R-:W-:-:S00]  /*1c50*/  NOP ;  /* 0x0000000000007918 */ /* 0x000fc00000000000 */
        /* <DEDUP_REMOVED lines=10> */
.L_x_3:


//--------------------- .nv.global.init           --------------------------
	.section	.nv.global.init,"aw",@progbits
.nv.global.init:
	.type		_$_str,@object
	.size		_$_str,(.L_0 - _$_str)
_$_str:
        /*0000*/ 	.byte	0x5f, 0x5f, 0x43, 0x55, 0x44, 0x41, 0x5f, 0x46, 0x54, 0x5a, 0x00
.L_0:


//--------------------- .nv.shared.triton_red_fused_convolution_native_group_norm_6 --------------------------
	.section	.nv.shared.triton_red_fused_convolution_native_group_norm_6,"aw",@nobits
	.sectionflags	@""
	.align	16
	.zero		1024


//--------------------- .nv.constant0.triton_red_fused_convolution_native_group_norm_6 --------------------------
	.section	.nv.constant0.triton_red_fused_convolution_native_group_norm_6,"a",@progbits
	.sectionflags	@""
	.align	4
.nv.constant0.triton_red_fused_convolution_native_group_norm_6:
	.zero		568
